//
// Generated by NVIDIA NVVM Compiler
//
// Compiler Build ID: CL-36424714
// Cuda compilation tools, release 13.0, V13.0.88
// Based on NVVM 20.0.0
//

.version 9.0
.target sm_100
.address_size 64

	// .globl	_Z19splitCounter_kernelPjS_
// _ZZ18read_split_counterPjjjE8localSum has been demoted

.visible .entry _Z19splitCounter_kernelPjS_(
	.param .u64 .ptr .align 1 _Z19splitCounter_kernelPjS__param_0,
	.param .u64 .ptr .align 1 _Z19splitCounter_kernelPjS__param_1
)
{
	.reg .pred 	%p<10>;
	.reg .b32 	%r<79>;
	.reg .b64 	%rd<19>;
	// demoted variable
	.shared .align 4 .b8 _ZZ18read_split_counterPjjjE8localSum[1024];
	ld.param.u64 	%rd3, [_Z19splitCounter_kernelPjS__param_0];
	ld.param.u64 	%rd2, [_Z19splitCounter_kernelPjS__param_1];
	cvta.to.global.u64 	%rd1, %rd3;
	mov.u32 	%r1, %ntid.x;
	shr.u32 	%r2, %r1, 1;
	mov.u32 	%r3, %tid.x;
	shr.u32 	%r4, %r3, 5;
	mov.u32 	%r5, %ctaid.x;
	and.b32  	%r25, %r3, 16;
	setp.ne.s32 	%p1, %r25, 0;
	@%p1 bra 	$L__BB0_2;
	shl.b32 	%r68, %r4, 4;
	and.b32  	%r69, %r3, 15;
	or.b32  	%r70, %r68, %r69;
	mad.lo.s32 	%r71, %r2, %r5, %r70;
	mul.wide.u32 	%rd17, %r71, 4;
	add.s64 	%rd18, %rd1, %rd17;
	atom.global.add.u32 	%r72, [%rd18], 1;
	bra.uni 	$L__BB0_15;
$L__BB0_2:
	mov.u32 	%r26, %nctaid.x;
	mul.lo.s32 	%r6, %r2, %r26;
	div.u32 	%r7, %r6, %r2;
	mul.lo.s32 	%r27, %r4, %r7;
	shl.b32 	%r28, %r27, 4;
	and.b32  	%r29, %r3, 15;
	mad.lo.s32 	%r30, %r2, %r5, %r29;
	add.s32 	%r77, %r30, %r28;
	shl.b32 	%r31, %r3, 2;
	mov.u32 	%r32, _ZZ18read_split_counterPjjjE8localSum;
	add.s32 	%r9, %r32, %r31;
	mov.b32 	%r33, 0;
	st.shared.u32 	[%r9], %r33;
	bar.sync 	0;
	setp.gt.u32 	%p2, %r2, %r6;
	@%p2 bra 	$L__BB0_9;
	max.u32 	%r10, %r7, 1;
	and.b32  	%r11, %r10, 3;
	setp.lt.u32 	%p3, %r7, 4;
	@%p3 bra 	$L__BB0_6;
	and.b32  	%r34, %r10, -4;
	neg.s32 	%r76, %r34;
$L__BB0_5:
	rem.u32 	%r35, %r77, %r6;
	mul.wide.u32 	%rd4, %r35, 4;
	add.s64 	%rd5, %rd1, %rd4;
	atom.global.or.b32 	%r36, [%rd5], 0;
	ld.shared.u32 	%r37, [%r9];
	add.s32 	%r38, %r37, %r36;
	st.shared.u32 	[%r9], %r38;
	bar.sync 	0;
	add.s32 	%r39, %r35, %r2;
	rem.u32 	%r40, %r39, %r6;
	mul.wide.u32 	%rd6, %r40, 4;
	add.s64 	%rd7, %rd1, %rd6;
	atom.global.or.b32 	%r41, [%rd7], 0;
	ld.shared.u32 	%r42, [%r9];
	add.s32 	%r43, %r42, %r41;
	st.shared.u32 	[%r9], %r43;
	bar.sync 	0;
	add.s32 	%r44, %r40, %r2;
	rem.u32 	%r45, %r44, %r6;
	mul.wide.u32 	%rd8, %r45, 4;
	add.s64 	%rd9, %rd1, %rd8;
	atom.global.or.b32 	%r46, [%rd9], 0;
	ld.shared.u32 	%r47, [%r9];
	add.s32 	%r48, %r47, %r46;
	st.shared.u32 	[%r9], %r48;
	bar.sync 	0;
	add.s32 	%r49, %r45, %r2;
	rem.u32 	%r50, %r49, %r6;
	mul.wide.u32 	%rd10, %r50, 4;
	add.s64 	%rd11, %rd1, %rd10;
	atom.global.or.b32 	%r51, [%rd11], 0;
	ld.shared.u32 	%r52, [%r9];
	add.s32 	%r53, %r52, %r51;
	st.shared.u32 	[%r9], %r53;
	bar.sync 	0;
	add.s32 	%r77, %r50, %r2;
	add.s32 	%r76, %r76, 4;
	setp.eq.s32 	%p4, %r76, 0;
	@%p4 bra 	$L__BB0_6;
	bra.uni 	$L__BB0_5;
$L__BB0_6:
	setp.eq.s32 	%p5, %r11, 0;
	@%p5 bra 	$L__BB0_9;
	neg.s32 	%r74, %r11;
$L__BB0_8:
	.pragma "nounroll";
	rem.u32 	%r54, %r77, %r6;
	mul.wide.u32 	%rd12, %r54, 4;
	add.s64 	%rd13, %rd1, %rd12;
	atom.global.or.b32 	%r55, [%rd13], 0;
	ld.shared.u32 	%r56, [%r9];
	add.s32 	%r57, %r56, %r55;
	st.shared.u32 	[%r9], %r57;
	bar.sync 	0;
	add.s32 	%r77, %r54, %r2;
	add.s32 	%r74, %r74, 1;
	setp.ne.s32 	%p6, %r74, 0;
	@%p6 bra 	$L__BB0_8;
$L__BB0_9:
	setp.lt.u32 	%p7, %r1, 2;
	@%p7 bra 	$L__BB0_14;
	mov.b32 	%r78, 1;
$L__BB0_11:
	shl.b32 	%r24, %r78, 1;
	add.s32 	%r59, %r24, -1;
	and.b32  	%r60, %r59, %r3;
	setp.ne.s32 	%p8, %r60, 0;
	@%p8 bra 	$L__BB0_13;
	shl.b32 	%r61, %r78, 2;
	add.s32 	%r62, %r9, %r61;
	ld.shared.u32 	%r63, [%r62];
	ld.shared.u32 	%r64, [%r9];
	add.s32 	%r65, %r64, %r63;
	st.shared.u32 	[%r9], %r65;
$L__BB0_13:
	bar.sync 	0;
	setp.lt.u32 	%p9, %r24, %r1;
	mov.u32 	%r78, %r24;
	@%p9 bra 	$L__BB0_11;
$L__BB0_14:
	ld.shared.u32 	%r66, [_ZZ18read_split_counterPjjjE8localSum];
	mad.lo.s32 	%r67, %r5, %r1, %r3;
	cvta.to.global.u64 	%rd14, %rd2;
	mul.wide.u32 	%rd15, %r67, 4;
	add.s64 	%rd16, %rd14, %rd15;
	st.global.u32 	[%rd16], %r66;
$L__BB0_15:
	ret;

}


// ===== COMPILED SASS (sm_100) =====

	.target	sm_100

	.elftype	@"ET_EXEC"


//--------------------- .note.nv.tkinfo           --------------------------
	.section	.note.nv.tkinfo,"",@"SHT_NOTE"
	.sectionflags	@"SHF_NOTE_NV_TKINFO"
	.tkinfo
        /*0018*/ 	.word	0x00000002
        /*0030*/ 	.string	""
        /*0030*/ 	.string	"ptxas"
        /*0030*/ 	.string	"Cuda compilation tools, release 13.0, V13.0.88"
        /*0030*/ 	.string	"Build cuda_13.0.r13.0/compiler.36424714_0"
        /*0030*/ 	.string	"-arch sm_100 -m 64 "



//--------------------- .note.nv.cuinfo           --------------------------
	.section	.note.nv.cuinfo,"",@"SHT_NOTE"
	.sectionflags	@"SHF_NOTE_NV_CUINFO"
        /*0018*/ 	.short	0x0002
        /*001a*/ 	.short	0x0064
        /*001c*/ 	.short	0x0082
	.zero		2


//--------------------- .nv.info                  --------------------------
	.section	.nv.info,"",@"SHT_CUDA_INFO"
	.align	4


	//----- nvinfo : EIATTR_REGCOUNT
	.align		4
        /*0000*/ 	.byte	0x04, 0x2f
        /*0002*/ 	.short	(.L_1 - .L_0)
	.align		4
.L_0:
        /*0004*/ 	.word	index@(_Z19splitCounter_kernelPjS_)
        /*0008*/ 	.word	0x00000016


	//----- nvinfo : EIATTR_FRAME_SIZE
	.align		4
.L_1:
        /*000c*/ 	.byte	0x04, 0x11
        /*000e*/ 	.short	(.L_3 - .L_2)
	.align		4
.L_2:
        /*0010*/ 	.word	index@(_Z19splitCounter_kernelPjS_)
        /*0014*/ 	.word	0x00000000


	//----- nvinfo : EIATTR_MIN_STACK_SIZE
	.align		4
.L_3:
        /*0018*/ 	.byte	0x04, 0x12
        /*001a*/ 	.short	(.L_5 - .L_4)
	.align		4
.L_4:
        /*001c*/ 	.word	index@(_Z19splitCounter_kernelPjS_)
        /*0020*/ 	.word	0x00000000
.L_5:


//--------------------- .nv.compat                --------------------------
	.section	.nv.compat,"",@"SHT_CUDA_COMPAT_INFO"
	.align	4
        /*0000*/ 	.byte	0x02, 0x09, 0x00, 0x00, 0x02, 0x02, 0x01, 0x00, 0x02, 0x05, 0x05, 0x00, 0x03, 0x07, 0x01, 0x01
        /*0010*/ 	.byte	0x02, 0x03, 0x00, 0x00, 0x02, 0x06, 0x01, 0x00, 0x04, 0x0b, 0x08, 0x00, 0x09, 0x00, 0x00, 0x00
        /*0020*/ 	.byte	0x00, 0x00, 0x00, 0x00


//--------------------- .nv.info._Z19splitCounter_kernelPjS_ --------------------------
	.section	.nv.info._Z19splitCounter_kernelPjS_,"",@"SHT_CUDA_INFO"
	.sectionflags	@""
	.align	4


	//----- nvinfo : EIATTR_CUDA_API_VERSION
	.align		4
        /*0000*/ 	.byte	0x04, 0x37
        /*0002*/ 	.short	(.L_7 - .L_6)
.L_6:
        /*0004*/ 	.word	0x00000082


	//----- nvinfo : EIATTR_KPARAM_INFO
	.align		4
.L_7:
        /*0008*/ 	.byte	0x04, 0x17
        /*000a*/ 	.short	(.L_9 - .L_8)
.L_8:
        /*000c*/ 	.word	0x00000000
        /*0010*/ 	.short	0x0001
        /*0012*/ 	.short	0x0008
        /*0014*/ 	.byte	0x00, 0xf5, 0x21, 0x00


	//----- nvinfo : EIATTR_KPARAM_INFO
	.align		4
.L_9:
        /*0018*/ 	.byte	0x04, 0x17
        /*001a*/ 	.short	(.L_11 - .L_10)
.L_10:
        /*001c*/ 	.word	0x00000000
        /*0020*/ 	.short	0x0000
        /*0022*/ 	.short	0x0000
        /*0024*/ 	.byte	0x00, 0xf5, 0x21, 0x00


	//----- nvinfo : EIATTR_SPARSE_MMA_MASK
	.align		4
.L_11:
        /*0028*/ 	.byte	0x03, 0x50
        /*002a*/ 	.short	0x0000


	//----- nvinfo : EIATTR_MAXREG_COUNT
	.align		4
        /*002c*/ 	.byte	0x03, 0x1b
        /*002e*/ 	.short	0x00ff


	//----- nvinfo : EIATTR_NUM_BARRIERS
	.align		4
        /*0030*/ 	.byte	0x02, 0x4c
        /*0032*/ 	.byte	0x01
	.zero		1


	//----- nvinfo : EIATTR_MERCURY_ISA_VERSION
	.align		4
        /*0034*/ 	.byte	0x03, 0x5f
        /*0036*/ 	.short	0x0101


	//----- nvinfo : EIATTR_VRC_CTA_INIT_COUNT
	.align		4
        /*0038*/ 	.byte	0x02, 0x4a
	.zero		1
	.zero		1


	//----- nvinfo : EIATTR_EXIT_INSTR_OFFSETS
	.align		4
        /*003c*/ 	.byte	0x04, 0x1c
        /*003e*/ 	.short	(.L_13 - .L_12)


	//   ....[0]....
.L_12:
        /*0040*/ 	.word	0x00000100


	//   ....[1]....
        /*0044*/ 	.word	0x00000b90


	//----- nvinfo : EIATTR_CRS_STACK_SIZE
	.align		4
.L_13:
        /*0048*/ 	.byte	0x04, 0x1e
        /*004a*/ 	.short	(.L_15 - .L_14)
.L_14:
        /*004c*/ 	.word	0x00000000


	//----- nvinfo : EIATTR_CBANK_PARAM_SIZE
	.align		4
.L_15:
        /*0050*/ 	.byte	0x03, 0x19
        /*0052*/ 	.short	0x0010


	//----- nvinfo : EIATTR_PARAM_CBANK
	.align		4
        /*0054*/ 	.byte	0x04, 0x0a
        /*0056*/ 	.short	(.L_17 - .L_16)
	.align		4
.L_16:
        /*0058*/ 	.word	index@(.nv.constant0._Z19splitCounter_kernelPjS_)
        /*005c*/ 	.short	0x0380
        /*005e*/ 	.short	0x0010


	//----- nvinfo : EIATTR_SW_WAR
	.align		4
.L_17:
        /*0060*/ 	.byte	0x04, 0x36
        /*0062*/ 	.short	(.L_19 - .L_18)
.L_18:
        /*0064*/ 	.word	0x00000008
.L_19:


//--------------------- .nv.callgraph             --------------------------
	.section	.nv.callgraph,"",@"SHT_CUDA_CALLGRAPH"
	.align	4
	.sectionentsize	8
	.align		4
        /*0000*/ 	.word	0x00000000
	.align		4
        /*0004*/ 	.word	0xffffffff
	.align		4
        /*0008*/ 	.word	0x00000000
	.align		4
        /*000c*/ 	.word	0xfffffffe
	.align		4
        /*0010*/ 	.word	0x00000000
	.align		4
        /*0014*/ 	.word	0xfffffffd
	.align		4
        /*0018*/ 	.word	0x00000000
	.align		4
        /*001c*/ 	.word	0xfffffffc


//--------------------- .text._Z19splitCounter_kernelPjS_ --------------------------
	.section	.text._Z19splitCounter_kernelPjS_,"ax",@progbits
	.align	128
        .global         _Z19splitCounter_kernelPjS_
        .type           _Z19splitCounter_kernelPjS_,@function
        .size           _Z19splitCounter_kernelPjS_,(.L_x_8 - _Z19splitCounter_kernelPjS_)
        .other          _Z19splitCounter_kernelPjS_,@"STO_CUDA_ENTRY STV_DEFAULT"
_Z19splitCounter_kernelPjS_:
.text._Z19splitCounter_kernelPjS_:
[----:B------:R-:W-:Y:S01]  /*0000*/  LDC R1, c[0x0][0x37c] ;  /* 0x0000df00ff017b82 */ /* 0x000fe20000000800 */
[----:B------:R-:W0:Y:S01]  /*0010*/  S2R R0, SR_TID.X ;  /* 0x0000000000007919 */ /* 0x000e220000002100 */
[----:B------:R-:W1:Y:S01]  /*0020*/  LDCU UR7, c[0x0][0x360] ;  /* 0x00006c00ff0777ac */ /* 0x000e620008000800 */
[----:B------:R-:W2:Y:S01]  /*0030*/  S2R R3, SR_CTAID.X ;  /* 0x0000000000037919 */ /* 0x000ea20000002500 */
[----:B------:R-:W3:Y:S01]  /*0040*/  LDCU.64 UR8, c[0x0][0x358] ;  /* 0x00006b00ff0877ac */ /* 0x000ee20008000a00 */
[----:B-1----:R-:W-:Y:S01]  /*0050*/  USHF.R.U32.HI UR6, URZ, 0x1, UR7 ;  /* 0x00000001ff067899 */ /* 0x002fe20008011607 */
[----:B0-----:R-:W-:Y:S02]  /*0060*/  LOP3.LUT P0, RZ, R0, 0x10, RZ, 0xc0, !PT ;  /* 0x0000001000ff7812 */ /* 0x001fe4000780c0ff */
[----:B------:R-:W-:-:S11]  /*0070*/  SHF.R.U32.HI R7, RZ, 0x5, R0 ;  /* 0x00000005ff077819 */ /* 0x000fd60000011600 */
[----:B--23--:R-:W-:Y:S05]  /*0080*/  @P0 BRA `(.L_x_0) ;  /* 0x0000000000200947 */ /* 0x00cfea0003800000 */
[----:B------:R-:W0:Y:S01]  /*0090*/  LDC.64 R4, c[0x0][0x380] ;  /* 0x0000e000ff047b82 */ /* 0x000e220000000a00 */
[----:B------:R-:W-:-:S05]  /*00a0*/  LOP3.LUT R0, R0, 0xf, RZ, 0xc0, !PT ;  /* 0x0000000f00007812 */ /* 0x000fca00078ec0ff */
[----:B------:R-:W-:Y:S02]  /*00b0*/  IMAD R0, R7, 0x10, R0 ;  /* 0x0000001007007824 */ /* 0x000fe400078e0200 */
[----:B------:R-:W-:Y:S02]  /*00c0*/  IMAD.MOV.U32 R7, RZ, RZ, 0x1 ;  /* 0x00000001ff077424 */ /* 0x000fe400078e00ff */
[----:B------:R-:W-:-:S04]  /*00d0*/  IMAD R3, R3, UR6, R0 ;  /* 0x0000000603037c24 */ /* 0x000fc8000f8e0200 */
[----:B0-----:R-:W-:-:S05]  /*00e0*/  IMAD.WIDE.U32 R2, R3, 0x4, R4 ;  /* 0x0000000403027825 */ /* 0x001fca00078e0004 */
[----:B------:R-:W-:Y:S01]  /*00f0*/  REDG.E.ADD.STRONG.GPU desc[UR8][R2.64], R7 ;  /* 0x000000070200798e */ /* 0x000fe2000c12e108 */
[----:B------:R-:W-:Y:S05]  /*0100*/  EXIT ;  /* 0x000000000000794d */ /* 0x000fea0003800000 */
.L_x_0:
[----:B------:R-:W0:Y:S01]  /*0110*/  I2F.U32.RP R6, UR6 ;  /* 0x0000000600067d06 */ /* 0x000e220008209000 */
[----:B------:R-:W1:Y:S01]  /*0120*/  LDC R2, c[0x0][0x370] ;  /* 0x0000dc00ff027b82 */ /* 0x000e620000000800 */
[----:B------:R-:W-:Y:S01]  /*0130*/  IMAD R9, RZ, RZ, -UR6 ;  /* 0x80000006ff097e24 */ /* 0x000fe2000f8e02ff */
[----:B------:R-:W-:Y:S01]  /*0140*/  ISETP.NE.U32.AND P2, PT, RZ, UR6, PT ;  /* 0x00000006ff007c0c */ /* 0x000fe2000bf45070 */
[----:B------:R-:W-:-:S05]  /*0150*/  UMOV UR4, 0x400 ;  /* 0x0000040000047882 */ /* 0x000fca0000000000 */
[----:B------:R-:W2:Y:S01]  /*0160*/  S2UR UR5, SR_CgaCtaId ;  /* 0x00000000000579c3 */ /* 0x000ea20000008800 */
[----:B0-----:R-:W0:Y:S01]  /*0170*/  MUFU.RCP R6, R6 ;  /* 0x0000000600067308 */ /* 0x001e220000001000 */
[----:B-1----:R-:W-:Y:S01]  /*0180*/  IMAD R2, R2, UR6, RZ ;  /* 0x0000000602027c24 */ /* 0x002fe2000f8e02ff */
[----:B0-----:R-:W-:Y:S01]  /*0190*/  IADD3 R4, PT, PT, R6, 0xffffffe, RZ ;  /* 0x0ffffffe06047810 */ /* 0x001fe20007ffe0ff */
[----:B--2---:R-:W-:-:S05]  /*01a0*/  ULEA UR4, UR5, UR4, 0x18 ;  /* 0x0000000405047291 */ /* 0x004fca000f8ec0ff */
[----:B------:R0:W1:Y:S01]  /*01b0*/  F2I.FTZ.U32.TRUNC.NTZ R5, R4 ;  /* 0x0000000400057305 */ /* 0x000062000021f000 */
[----:B------:R-:W-:Y:S01]  /*01c0*/  LEA R6, R0, UR4, 0x2 ;  /* 0x0000000400067c11 */ /* 0x000fe2000f8e10ff */
[----:B------:R-:W-:Y:S05]  /*01d0*/  WARPSYNC.ALL ;  /* 0x0000000000007948 */ /* 0x000fea0003800000 */
[----:B0-----:R-:W-:Y:S01]  /*01e0*/  IMAD.MOV.U32 R4, RZ, RZ, RZ ;  /* 0x000000ffff047224 */ /* 0x001fe200078e00ff */
[----:B------:R0:W-:Y:S01]  /*01f0*/  STS [R6], RZ ;  /* 0x000000ff06007388 */ /* 0x0001e20000000800 */
[----:B-1----:R-:W-:-:S04]  /*0200*/  IMAD R9, R9, R5, RZ ;  /* 0x0000000509097224 */ /* 0x002fc800078e02ff */
[----:B------:R-:W-:Y:S01]  /*0210*/  IMAD.HI.U32 R5, R5, R9, R4 ;  /* 0x0000000905057227 */ /* 0x000fe200078e0004 */
[----:B------:R-:W-:-:S05]  /*0220*/  LOP3.LUT R4, R0, 0xf, RZ, 0xc0, !PT ;  /* 0x0000000f00047812 */ /* 0x000fca00078ec0ff */
[----:B------:R-:W-:-:S04]  /*0230*/  IMAD.HI.U32 R8, R5, R2, RZ ;  /* 0x0000000205087227 */ /* 0x000fc800078e00ff */
[----:B------:R-:W-:Y:S01]  /*0240*/  IMAD R4, R3, UR6, R4 ;  /* 0x0000000603047c24 */ /* 0x000fe2000f8e0204 */
[----:B------:R-:W-:-:S05]  /*0250*/  IADD3 R5, PT, PT, -R8, RZ, RZ ;  /* 0x000000ff08057210 */ /* 0x000fca0007ffe1ff */
[----:B------:R-:W-:Y:S01]  /*0260*/  IMAD R5, R5, UR6, R2 ;  /* 0x0000000605057c24 */ /* 0x000fe2000f8e0202 */
[----:B------:R-:W-:Y:S04]  /*0270*/  BAR.SYNC.DEFER_BLOCKING 0x0 ;  /* 0x0000000000007b1d */ /* 0x000fe80000010000 */
[----:B------:R-:W-:-:S13]  /*0280*/  ISETP.GE.U32.AND P0, PT, R5, UR6, PT ;  /* 0x0000000605007c0c */ /* 0x000fda000bf06070 */
[----:B------:R-:W-:Y:S02]  /*0290*/  @P0 VIADD R5, R5, -UR6 ;  /* 0x8000000605050c36 */ /* 0x000fe40008000000 */
[----:B------:R-:W-:Y:S01]  /*02a0*/  @P0 VIADD R8, R8, 0x1 ;  /* 0x0000000108080836 */ /* 0x000fe20000000000 */
[----:B------:R-:W-:Y:S02]  /*02b0*/  ISETP.LT.U32.AND P0, PT, R2, UR6, PT ;  /* 0x0000000602007c0c */ /* 0x000fe4000bf01070 */
[----:B------:R-:W-:-:S13]  /*02c0*/  ISETP.GE.U32.AND P1, PT, R5, UR6, PT ;  /* 0x0000000605007c0c */ /* 0x000fda000bf26070 */
[----:B------:R-:W-:Y:S02]  /*02d0*/  @P1 IADD3 R8, PT, PT, R8, 0x1, RZ ;  /* 0x0000000108081810 */ /* 0x000fe40007ffe0ff */
[----:B------:R-:W-:-:S05]  /*02e0*/  @!P2 LOP3.LUT R8, RZ, UR6, RZ, 0x33, !PT ;  /* 0x00000006ff08ac12 */ /* 0x000fca000f8e33ff */
[----:B------:R-:W-:-:S04]  /*02f0*/  IMAD R7, R7, R8, RZ ;  /* 0x0000000807077224 */ /* 0x000fc800078e02ff */
[----:B------:R-:W-:Y:S01]  /*0300*/  IMAD R11, R7, 0x10, R4 ;  /* 0x00000010070b7824 */ /* 0x000fe200078e0204 */
[----:B0-----:R-:W-:Y:S06]  /*0310*/  @P0 BRA `(.L_x_1) ;  /* 0x0000000400c00947 */ /* 0x001fec0003800000 */
[C---:B------:R-:W-:Y:S02]  /*0320*/  ISETP.GE.U32.AND P1, PT, R8.reuse, 0x4, PT ;  /* 0x000000040800780c */ /* 0x040fe40003f26070 */
[----:B------:R-:W-:-:S04]  /*0330*/  VIMNMX.U32 R10, PT, PT, R8, 0x1, !PT ;  /* 0x00000001080a7848 */ /* 0x000fc80007fe0000 */
[----:B------:R-:W-:-:S04]  /*0340*/  LOP3.LUT R7, R10, 0x3, RZ, 0xc0, !PT ;  /* 0x000000030a077812 */ /* 0x000fc800078ec0ff */
[----:B------:R-:W-:-:S03]  /*0350*/  ISETP.NE.AND P0, PT, R7, RZ, PT ;  /* 0x000000ff0700720c */ /* 0x000fc60003f05270 */
[----:B------:R-:W-:Y:S10]  /*0360*/  @!P1 BRA `(.L_x_2) ;  /* 0x0000000400309947 */ /* 0x000ff40003800000 */
[----:B------:R-:W0:Y:S01]  /*0370*/  I2F.U32.RP R12, R2 ;  /* 0x00000002000c7306 */ /* 0x000e220000209000 */
[----:B------:R-:W1:Y:S01]  /*0380*/  LDC.64 R4, c[0x0][0x380] ;  /* 0x0000e000ff047b82 */ /* 0x000e620000000a00 */
[----:B------:R-:W-:Y:S01]  /*0390*/  IADD3 R15, PT, PT, RZ, -R2, RZ ;  /* 0x80000002ff0f7210 */ /* 0x000fe20007ffe0ff */
[----:B------:R-:W-:Y:S01]  /*03a0*/  IMAD.MOV.U32 R8, RZ, RZ, RZ ;  /* 0x000000ffff087224 */ /* 0x000fe200078e00ff */
[----:B------:R-:W-:Y:S02]  /*03b0*/  LOP3.LUT R10, R10, 0xfffffffc, RZ, 0xc0, !PT ;  /* 0xfffffffc0a0a7812 */ /* 0x000fe400078ec0ff */
[----:B------:R-:W-:-:S03]  /*03c0*/  ISETP.NE.U32.AND P1, PT, R2, RZ, PT ;  /* 0x000000ff0200720c */ /* 0x000fc60003f25070 */
[----:B------:R-:W-:Y:S01]  /*03d0*/  IMAD.MOV R10, RZ, RZ, -R10 ;  /* 0x000000ffff0a7224 */ /* 0x000fe200078e0a0a */
[----:B0-----:R-:W0:Y:S02]  /*03e0*/  MUFU.RCP R12, R12 ;  /* 0x0000000c000c7308 */ /* 0x001e240000001000 */
[----:B0-----:R-:W-:-:S06]  /*03f0*/  VIADD R13, R12, 0xffffffe ;  /* 0x0ffffffe0c0d7836 */ /* 0x001fcc0000000000 */
[----:B------:R-:W0:Y:S02]  /*0400*/  F2I.FTZ.U32.TRUNC.NTZ R9, R13 ;  /* 0x0000000d00097305 */ /* 0x000e24000021f000 */
[----:B0-----:R-:W-:-:S04]  /*0410*/  IMAD R15, R15, R9, RZ ;  /* 0x000000090f0f7224 */ /* 0x001fc800078e02ff */
[----:B------:R-:W-:Y:S01]  /*0420*/  IMAD.HI.U32 R8, R9, R15, R8 ;  /* 0x0000000f09087227 */ /* 0x000fe200078e0008 */
[----:B-1----:R-:W-:-:S07]  /*0430*/  LOP3.LUT R9, RZ, R2, RZ, 0x33, !PT ;  /* 0x00000002ff097212 */ /* 0x002fce00078e33ff */
.L_x_3:
[----:B------:R-:W-:-:S05]  /*0440*/  IMAD.HI.U32 R12, R8, R11, RZ ;  /* 0x0000000b080c7227 */ /* 0x000fca00078e00ff */
[----:B------:R-:W-:-:S05]  /*0450*/  IADD3 R12, PT, PT, -R12, RZ, RZ ;  /* 0x000000ff0c0c7210 */ /* 0x000fca0007ffe1ff */
[----:B------:R-:W-:-:S05]  /*0460*/  IMAD R11, R2, R12, R11 ;  /* 0x0000000c020b7224 */ /* 0x000fca00078e020b */
[----:B------:R-:W-:-:S13]  /*0470*/  ISETP.GE.U32.AND P2, PT, R11, R2, PT ;  /* 0x000000020b00720c */ /* 0x000fda0003f46070 */
[----:B------:R-:W-:-:S05]  /*0480*/  @P2 IMAD.IADD R11, R11, 0x1, -R2 ;  /* 0x000000010b0b2824 */ /* 0x000fca00078e0a02 */
[----:B------:R-:W-:-:S13]  /*0490*/  ISETP.GE.U32.AND P2, PT, R11, R2, PT ;  /* 0x000000020b00720c */ /* 0x000fda0003f46070 */
[----:B------:R-:W-:-:S04]  /*04a0*/  @P2 IADD3 R11, PT, PT, -R2, R11, RZ ;  /* 0x0000000b020b2210 */ /* 0x000fc80007ffe1ff */
[----:B------:R-:W-:-:S05]  /*04b0*/  SEL R11, R9, R11, !P1 ;  /* 0x0000000b090b7207 */ /* 0x000fca0004800000 */
[----:B------:R-:W-:-:S06]  /*04c0*/  IMAD.WIDE.U32 R12, R11, 0x4, R4 ;  /* 0x000000040b0c7825 */ /* 0x000fcc00078e0004 */
[----:B------:R-:W2:Y:S01]  /*04d0*/  ATOMG.E.OR.STRONG.GPU PT, R12, desc[UR8][R12.64], RZ ;  /* 0x800000ff0c0c79a8 */ /* 0x000ea2000b1ef108 */
[----:B------:R-:W-:-:S04]  /*04e0*/  VIADD R11, R11, UR6 ;  /* 0x000000060b0b7c36 */ /* 0x000fc80008000000 */
[----:B------:R-:W-:-:S05]  /*04f0*/  IMAD.HI.U32 R14, R8, R11, RZ ;  /* 0x0000000b080e7227 */ /* 0x000fca00078e00ff */
[----:B------:R-:W-:-:S05]  /*0500*/  IADD3 R14, PT, PT, -R14, RZ, RZ ;  /* 0x000000ff0e0e7210 */ /* 0x000fca0007ffe1ff */
[----:B------:R-:W-:Y:S02]  /*0510*/  IMAD R15, R2, R14, R11 ;  /* 0x0000000e020f7224 */ /* 0x000fe400078e020b */
[----:B------:R-:W2:Y:S03]  /*0520*/  LDS R11, [R6] ;  /* 0x00000000060b7984 */ /* 0x000ea60000000800 */
[----:B------:R-:W-:-:S13]  /*0530*/  ISETP.GE.U32.AND P2, PT, R15, R2, PT ;  /* 0x000000020f00720c */ /* 0x000fda0003f46070 */
[----:B------:R-:W-:-:S05]  /*0540*/  @P2 IMAD.IADD R15, R15, 0x1, -R2 ;  /* 0x000000010f0f2824 */ /* 0x000fca00078e0a02 */
[----:B------:R-:W-:-:S13]  /*0550*/  ISETP.GE.U32.AND P2, PT, R15, R2, PT ;  /* 0x000000020f00720c */ /* 0x000fda0003f46070 */
[----:B------:R-:W-:-:S04]  /*0560*/  @P2 IADD3 R15, PT, PT, -R2, R15, RZ ;  /* 0x0000000f020f2210 */ /* 0x000fc80007ffe1ff */
[----:B------:R-:W-:Y:S01]  /*0570*/  SEL R15, R9, R15, !P1 ;  /* 0x0000000f090f7207 */ /* 0x000fe20004800000 */
[----:B--2---:R-:W-:-:S04]  /*0580*/  IMAD.IADD R11, R12, 0x1, R11 ;  /* 0x000000010c0b7824 */ /* 0x004fc800078e020b */
[C---:B------:R-:W-:Y:S01]  /*0590*/  IMAD.WIDE.U32 R12, R15.reuse, 0x4, R4 ;  /* 0x000000040f0c7825 */ /* 0x040fe200078e0004 */
[----:B------:R-:W-:Y:S01]  /*05a0*/  STS [R6], R11 ;  /* 0x0000000b06007388 */ /* 0x000fe20000000800 */
[----:B------:R-:W-:Y:S06]  /*05b0*/  BAR.SYNC.DEFER_BLOCKING 0x0 ;  /* 0x0000000000007b1d */ /* 0x000fec0000010000 */
[----:B------:R-:W2:Y:S01]  /*05c0*/  ATOMG.E.OR.STRONG.GPU PT, R12, desc[UR8][R12.64], RZ ;  /* 0x800000ff0c0c79a8 */ /* 0x000ea2000b1ef108 */
[----:B------:R-:W-:-:S05]  /*05d0*/  IADD3 R15, PT, PT, R15, UR6, RZ ;  /* 0x000000060f0f7c10 */ /* 0x000fca000fffe0ff */
[----:B------:R-:W-:-:S04]  /*05e0*/  IMAD.HI.U32 R14, R8, R15, RZ ;  /* 0x0000000f080e7227 */ /* 0x000fc800078e00ff */
[----:B------:R-:W-:-:S04]  /*05f0*/  IMAD.MOV R14, RZ, RZ, -R14 ;  /* 0x000000ffff0e7224 */ /* 0x000fc800078e0a0e */
[----:B------:R-:W-:Y:S02]  /*0600*/  IMAD R17, R2, R14, R15 ;  /* 0x0000000e02117224 */ /* 0x000fe400078e020f */
[----:B------:R-:W2:Y:S03]  /*0610*/  LDS R15, [R6] ;  /* 0x00000000060f7984 */ /* 0x000ea60000000800 */
[----:B------:R-:W-:-:S13]  /*0620*/  ISETP.GE.U32.AND P2, PT, R17, R2, PT ;  /* 0x000000021100720c */ /* 0x000fda0003f46070 */
[----:B------:R-:W-:-:S04]  /*0630*/  @P2 IADD3 R17, PT, PT, -R2, R17, RZ ;  /* 0x0000001102112210 */ /* 0x000fc80007ffe1ff */
[----:B------:R-:W-:-:S13]  /*0640*/  ISETP.GE.U32.AND P2, PT, R17, R2, PT ;  /* 0x000000021100720c */ /* 0x000fda0003f46070 */
[----:B------:R-:W-:-:S05]  /*0650*/  @P2 IMAD.IADD R17, R17, 0x1, -R2 ;  /* 0x0000000111112824 */ /* 0x000fca00078e0a02 */
[----:B------:R-:W-:Y:S02]  /*0660*/  SEL R17, R9, R17, !P1 ;  /* 0x0000001109117207 */ /* 0x000fe40004800000 */
[----:B--2---:R-:W-:-:S03]  /*0670*/  IADD3 R15, PT, PT, R12, R15, RZ ;  /* 0x0000000f0c0f7210 */ /* 0x004fc60007ffe0ff */
[C---:B------:R-:W-:Y:S02]  /*0680*/  IMAD.WIDE.U32 R12, R17.reuse, 0x4, R4 ;  /* 0x00000004110c7825 */ /* 0x040fe400078e0004 */
[----:B------:R-:W-:Y:S01]  /*0690*/  STS [R6], R15 ;  /* 0x0000000f06007388 */ /* 0x000fe20000000800 */
[----:B------:R-:W-:Y:S06]  /*06a0*/  BAR.SYNC.DEFER_BLOCKING 0x0 ;  /* 0x0000000000007b1d */ /* 0x000fec0000010000 */
        /* <DEDUP_REMOVED lines=12> */
[----:B------:R-:W-:Y:S01]  /*0770*/  IMAD.WIDE.U32 R12, R17, 0x4, R4 ;  /* 0x00000004110c7825 */ /* 0x000fe200078e0004 */
[----:B------:R-:W-:Y:S01]  /*0780*/  STS [R6], R15 ;  /* 0x0000000f06007388 */ /* 0x000fe20000000800 */
[----:B------:R-:W-:Y:S06]  /*0790*/  BAR.SYNC.DEFER_BLOCKING 0x0 ;  /* 0x0000000000007b1d */ /* 0x000fec0000010000 */
[----:B------:R-:W2:Y:S01]  /*07a0*/  ATOMG.E.OR.STRONG.GPU PT, R12, desc[UR8][R12.64], RZ ;  /* 0x800000ff0c0c79a8 */ /* 0x000ea2000b1ef108 */
[----:B------:R-:W-:-:S03]  /*07b0*/  VIADD R10, R10, 0x4 ;  /* 0x000000040a0a7836 */ /* 0x000fc60000000000 */
[----:B------:R-:W2:Y:S02]  /*07c0*/  LDS R11, [R6] ;  /* 0x00000000060b7984 */ /* 0x000ea40000000800 */
[----:B------:R-:W-:Y:S02]  /*07d0*/  ISETP.NE.AND P2, PT, R10, RZ, PT ;  /* 0x000000ff0a00720c */ /* 0x000fe40003f45270 */
[----:B0-2---:R-:W-:Y:S02]  /*07e0*/  IADD3 R19, PT, PT, R12, R11, RZ ;  /* 0x0000000b0c137210 */ /* 0x005fe40007ffe0ff */
[----:B------:R-:W-:-:S03]  /*07f0*/  IADD3 R11, PT, PT, R17, UR6, RZ ;  /* 0x00000006110b7c10 */ /* 0x000fc6000fffe0ff */
[----:B------:R0:W-:Y:S01]  /*0800*/  STS [R6], R19 ;  /* 0x0000001306007388 */ /* 0x0001e20000000800 */
[----:B------:R-:W-:Y:S06]  /*0810*/  BAR.SYNC.DEFER_BLOCKING 0x0 ;  /* 0x0000000000007b1d */ /* 0x000fec0000010000 */
[----:B------:R-:W-:Y:S05]  /*0820*/  @P2 BRA `(.L_x_3) ;  /* 0xfffffffc00042947 */ /* 0x000fea000383ffff */
.L_x_2:
[----:B------:R-:W-:Y:S05]  /*0830*/  @!P0 BRA `(.L_x_1) ;  /* 0x0000000000788947 */ /* 0x000fea0003800000 */
[----:B------:R-:W1:Y:S01]  /*0840*/  I2F.U32.RP R10, R2 ;  /* 0x00000002000a7306 */ /* 0x000e620000209000 */
[----:B------:R-:W2:Y:S01]  /*0850*/  LDC.64 R4, c[0x0][0x380] ;  /* 0x0000e000ff047b82 */ /* 0x000ea20000000a00 */
[-C--:B------:R-:W-:Y:S02]  /*0860*/  IADD3 R13, PT, PT, RZ, -R2.reuse, RZ ;  /* 0x80000002ff0d7210 */ /* 0x080fe40007ffe0ff */
[----:B------:R-:W-:Y:S02]  /*0870*/  ISETP.NE.U32.AND P0, PT, R2, RZ, PT ;  /* 0x000000ff0200720c */ /* 0x000fe40003f05070 */
[----:B------:R-:W-:Y:S02]  /*0880*/  IADD3 R7, PT, PT, -R7, RZ, RZ ;  /* 0x000000ff07077210 */ /* 0x000fe40007ffe1ff */
[----:B-1----:R-:W1:Y:S02]  /*0890*/  MUFU.RCP R10, R10 ;  /* 0x0000000a000a7308 */ /* 0x002e640000001000 */
[----:B-1----:R-:W-:Y:S01]  /*08a0*/  VIADD R8, R10, 0xffffffe ;  /* 0x0ffffffe0a087836 */ /* 0x002fe20000000000 */
[----:B------:R-:W-:-:S05]  /*08b0*/  LOP3.LUT R10, RZ, R2, RZ, 0x33, !PT ;  /* 0x00000002ff0a7212 */ /* 0x000fca00078e33ff */
[----:B------:R1:W3:Y:S02]  /*08c0*/  F2I.FTZ.U32.TRUNC.NTZ R9, R8 ;  /* 0x0000000800097305 */ /* 0x0002e4000021f000 */
[----:B-1----:R-:W-:Y:S02]  /*08d0*/  IMAD.MOV.U32 R8, RZ, RZ, RZ ;  /* 0x000000ffff087224 */ /* 0x002fe400078e00ff */
[----:B---3--:R-:W-:-:S04]  /*08e0*/  IMAD R13, R13, R9, RZ ;  /* 0x000000090d0d7224 */ /* 0x008fc800078e02ff */
[----:B--2---:R-:W-:-:S07]  /*08f0*/  IMAD.HI.U32 R12, R9, R13, R8 ;  /* 0x0000000d090c7227 */ /* 0x004fce00078e0008 */
.L_x_4:
[----:B------:R-:W-:-:S04]  /*0900*/  IMAD.HI.U32 R8, R12, R11, RZ ;  /* 0x0000000b0c087227 */ /* 0x000fc800078e00ff */
[----:B------:R-:W-:-:S04]  /*0910*/  IMAD.MOV R8, RZ, RZ, -R8 ;  /* 0x000000ffff087224 */ /* 0x000fc800078e0a08 */
[----:B------:R-:W-:-:S05]  /*0920*/  IMAD R11, R2, R8, R11 ;  /* 0x00000008020b7224 */ /* 0x000fca00078e020b */
[----:B------:R-:W-:-:S13]  /*0930*/  ISETP.GE.U32.AND P1, PT, R11, R2, PT ;  /* 0x000000020b00720c */ /* 0x000fda0003f26070 */
[----:B------:R-:W-:-:S04]  /*0940*/  @P1 IADD3 R11, PT, PT, -R2, R11, RZ ;  /* 0x0000000b020b1210 */ /* 0x000fc80007ffe1ff */
[----:B------:R-:W-:-:S13]  /*0950*/  ISETP.GE.U32.AND P1, PT, R11, R2, PT ;  /* 0x000000020b00720c */ /* 0x000fda0003f26070 */
[----:B------:R-:W-:-:S05]  /*0960*/  @P1 IMAD.IADD R11, R11, 0x1, -R2 ;  /* 0x000000010b0b1824 */ /* 0x000fca00078e0a02 */
[----:B------:R-:W-:Y:S02]  /*0970*/  SEL R15, R10, R11, !P0 ;  /* 0x0000000b0a0f7207 */ /* 0x000fe40004000000 */
[----:B-1----:R-:W1:Y:S03]  /*0980*/  LDS R11, [R6] ;  /* 0x00000000060b7984 */ /* 0x002e660000000800 */
[----:B------:R-:W-:-:S06]  /*0990*/  IMAD.WIDE.U32 R8, R15, 0x4, R4 ;  /* 0x000000040f087825 */ /* 0x000fcc00078e0004 */
[----:B------:R-:W1:Y:S01]  /*09a0*/  ATOMG.E.OR.STRONG.GPU PT, R8, desc[UR8][R8.64], RZ ;  /* 0x800000ff080879a8 */ /* 0x000e62000b1ef108 */
[----:B------:R-:W-:-:S05]  /*09b0*/  VIADD R7, R7, 0x1 ;  /* 0x0000000107077836 */ /* 0x000fca0000000000 */
[----:B------:R-:W-:Y:S02]  /*09c0*/  ISETP.NE.AND P1, PT, R7, RZ, PT ;  /* 0x000000ff0700720c */ /* 0x000fe40003f25270 */
[----:B-1----:R-:W-:Y:S02]  /*09d0*/  IADD3 R13, PT, PT, R8, R11, RZ ;  /* 0x0000000b080d7210 */ /* 0x002fe40007ffe0ff */
[----:B------:R-:W-:-:S03]  /*09e0*/  IADD3 R11, PT, PT, R15, UR6, RZ ;  /* 0x000000060f0b7c10 */ /* 0x000fc6000fffe0ff */
[----:B------:R1:W-:Y:S01]  /*09f0*/  STS [R6], R13 ;  /* 0x0000000d06007388 */ /* 0x0003e20000000800 */
[----:B------:R-:W-:Y:S06]  /*0a00*/  BAR.SYNC.DEFER_BLOCKING 0x0 ;  /* 0x0000000000007b1d */ /* 0x000fec0000010000 */
[----:B------:R-:W-:Y:S05]  /*0a10*/  @P1 BRA `(.L_x_4) ;  /* 0xfffffffc00b81947 */ /* 0x000fea000383ffff */
.L_x_1:
[----:B------:R-:W-:-:S09]  /*0a20*/  UISETP.GE.U32.AND UP0, UPT, UR7, 0x2, UPT ;  /* 0x000000020700788c */ /* 0x000fd2000bf06070 */
[----:B------:R-:W-:Y:S05]  /*0a30*/  BRA.U !UP0, `(.L_x_5) ;  /* 0x0000000108347547 */ /* 0x000fea000b800000 */
[----:B------:R-:W-:-:S07]  /*0a40*/  IMAD.MOV.U32 R5, RZ, RZ, 0x1 ;  /* 0x00000001ff057424 */ /* 0x000fce00078e00ff */
.L_x_6:
[----:B------:R-:W-:-:S05]  /*0a50*/  SHF.L.U32 R4, R5, 0x1, RZ ;  /* 0x0000000105047819 */ /* 0x000fca00000006ff */
[----:B------:R-:W-:-:S05]  /*0a60*/  VIADD R7, R4, 0xffffffff ;  /* 0xffffffff04077836 */ /* 0x000fca0000000000 */
[----:B------:R-:W-:-:S13]  /*0a70*/  LOP3.LUT P0, RZ, R7, R0, RZ, 0xc0, !PT ;  /* 0x0000000007ff7212 */ /* 0x000fda000780c0ff */
[----:B------:R-:W-:Y:S02]  /*0a80*/  @!P0 LEA R2, R5, R6, 0x2 ;  /* 0x0000000605028211 */ /* 0x000fe400078e10ff */
[----:B------:R-:W-:Y:S04]  /*0a90*/  @!P0 LDS R5, [R6] ;  /* 0x0000000006058984 */ /* 0x000fe80000000800 */
[----:B------:R-:W2:Y:S02]  /*0aa0*/  @!P0 LDS R2, [R2] ;  /* 0x0000000002028984 */ /* 0x000ea40000000800 */
[----:B--2---:R-:W-:Y:S01]  /*0ab0*/  @!P0 IMAD.IADD R7, R2, 0x1, R5 ;  /* 0x0000000102078824 */ /* 0x004fe200078e0205 */
[----:B------:R-:W-:-:S04]  /*0ac0*/  MOV R5, R4 ;  /* 0x0000000400057202 */ /* 0x000fc80000000f00 */
[----:B------:R2:W-:Y:S01]  /*0ad0*/  @!P0 STS [R6], R7 ;  /* 0x0000000706008388 */ /* 0x0005e20000000800 */
[----:B------:R-:W-:Y:S01]  /*0ae0*/  BAR.SYNC.DEFER_BLOCKING 0x0 ;  /* 0x0000000000007b1d */ /* 0x000fe20000010000 */
[----:B------:R-:W-:-:S13]  /*0af0*/  ISETP.GE.U32.AND P0, PT, R4, UR7, PT ;  /* 0x0000000704007c0c */ /* 0x000fda000bf06070 */
[----:B--2---:R-:W-:Y:S05]  /*0b00*/  @!P0 BRA `(.L_x_6) ;  /* 0xfffffffc00d08947 */ /* 0x004fea000383ffff */
.L_x_5:
[----:B------:R-:W2:Y:S01]  /*0b10*/  S2UR UR5, SR_CgaCtaId ;  /* 0x00000000000579c3 */ /* 0x000ea20000008800 */
[----:B------:R-:W-:Y:S01]  /*0b20*/  UMOV UR4, 0x400 ;  /* 0x0000040000047882 */ /* 0x000fe20000000000 */
[----:B------:R-:W-:-:S06]  /*0b30*/  IMAD R3, R3, UR7, R0 ;  /* 0x0000000703037c24 */ /* 0x000fcc000f8e0200 */
[----:B------:R-:W3:Y:S01]  /*0b40*/  LDC.64 R4, c[0x0][0x388] ;  /* 0x0000e200ff047b82 */ /* 0x000ee20000000a00 */
[----:B--2---:R-:W-:Y:S01]  /*0b50*/  ULEA UR4, UR5, UR4, 0x18 ;  /* 0x0000000405047291 */ /* 0x004fe2000f8ec0ff */
[----:B---3--:R-:W-:-:S08]  /*0b60*/  IMAD.WIDE.U32 R2, R3, 0x4, R4 ;  /* 0x0000000403027825 */ /* 0x008fd000078e0004 */
[----:B------:R-:W2:Y:S04]  /*0b70*/  LDS R7, [UR4] ;  /* 0x00000004ff077984 */ /* 0x000ea80008000800 */
[----:B--2---:R-:W-:Y:S01]  /*0b80*/  STG.E desc[UR8][R2.64], R7 ;  /* 0x0000000702007986 */ /* 0x004fe2000c101908 */
[----:B------:R-:W-:Y:S05]  /*0b90*/  EXIT ;  /* 0x000000000000794d */ /* 0x000fea0003800000 */
.L_x_7:
[----:B------:R-:W-:-:S00]  /*0ba0*/  BRA `(.L_x_7) ;  /* 0xfffffffc00fc7947 */ /* 0x000fc0000383ffff */
[----:B------:R-:W-:-:S00]  /*0bb0*/  NOP ;  /* 0x0000000000007918 */ /* 0x000fc00000000000 */
        /* <DEDUP_REMOVED lines=12> */
.L_x_8:


//--------------------- .nv.shared._Z19splitCounter_kernelPjS_ --------------------------
	.section	.nv.shared._Z19splitCounter_kernelPjS_,"aw",@nobits
	.sectionflags	@""
	.align	4
.nv.shared._Z19splitCounter_kernelPjS_:
	.zero		2048


//--------------------- .nv.shared.reserved.0     --------------------------
	.section	.nv.shared.reserved.0,"aw",@nobits
	.weak		__nv_reservedSMEM_offset_0_alias
	.size		__nv_reservedSMEM_offset_0_alias, 0, 64
	.other		__nv_reservedSMEM_offset_0_alias,@"STO_CUDA_RESERVED_SHARED STV_DEFAULT"
__nv_reservedSMEM_offset_0_alias:
	.zero		0
	.zero		64


//--------------------- .nv.constant0._Z19splitCounter_kernelPjS_ --------------------------
	.section	.nv.constant0._Z19splitCounter_kernelPjS_,"a",@progbits
	.sectionflags	@""
	.align	4
.nv.constant0._Z19splitCounter_kernelPjS_:
	.zero		912


//--------------------- SYMBOLS --------------------------

	.type		.nv.reservedSmem.offset0,@object
	.size		.nv.reservedSmem.offset0,0x4
	.type		.nv.reservedSmem.cap,@object
	.size		.nv.reservedSmem.cap,0x4
